//
// Generated by NVIDIA NVVM Compiler
//
// Compiler Build ID: CL-36424714
// Cuda compilation tools, release 13.0, V13.0.88
// Based on NVVM 20.0.0
//

.version 9.0
.target sm_100
.address_size 64

	// .globl	default_function_kernel_2

.visible .entry default_function_kernel_2(
	.param .u64 .ptr .align 1 default_function_kernel_2_param_0,
	.param .u64 .ptr .align 1 default_function_kernel_2_param_1
)
.maxntid 48
{
	.reg .pred 	%p<4>;
	.reg .b32 	%r<4>;
	.reg .b32 	%f<26>;
	.reg .b64 	%rd<8>;

	ld.param.u64 	%rd1, [default_function_kernel_2_param_0];
	ld.param.u64 	%rd2, [default_function_kernel_2_param_1];
	cvta.to.global.u64 	%rd3, %rd1;
	cvta.to.global.u64 	%rd4, %rd2;
	mov.u32 	%r1, %ctaid.x;
	mov.u32 	%r2, %tid.x;
	mad.lo.s32 	%r3, %r1, 48, %r2;
	mul.wide.u32 	%rd5, %r3, 4;
	add.s64 	%rd6, %rd4, %rd5;
	ld.global.nc.f32 	%f1, [%rd6];
	abs.f32 	%f2, %f1;
	fma.rn.f32 	%f3, %f2, 0fBF000000, 0f3F000000;
	rsqrt.approx.ftz.f32 	%f4, %f3;
	mul.f32 	%f5, %f4, %f3;
	mul.f32 	%f6, %f4, 0fBF000000;
	fma.rn.f32 	%f7, %f5, %f6, 0f3F000000;
	fma.rn.f32 	%f8, %f5, %f7, %f5;
	setp.eq.f32 	%p1, %f2, 0f3F800000;
	selp.f32 	%f9, 0f00000000, %f8, %p1;
	setp.gt.f32 	%p2, %f2, 0f3F0F5C29;
	selp.f32 	%f10, %f9, %f2, %p2;
	copysign.f32 	%f11, %f1, %f10;
	mul.f32 	%f12, %f11, %f11;
	fma.rn.f32 	%f13, %f12, 0f3D10ECEF, 0f3C8B1ABB;
	fma.rn.f32 	%f14, %f13, %f12, 0f3CFC028C;
	fma.rn.f32 	%f15, %f14, %f12, 0f3D372139;
	fma.rn.f32 	%f16, %f15, %f12, 0f3D9993DB;
	fma.rn.f32 	%f17, %f16, %f12, 0f3E2AAAC6;
	mul.f32 	%f18, %f12, %f17;
	fma.rn.f32 	%f19, %f18, %f11, %f11;
	neg.f32 	%f20, %f19;
	selp.f32 	%f21, %f19, %f20, %p2;
	fma.rn.f32 	%f22, 0f3F6EE581, 0f3FD774EB, %f21;
	setp.gt.f32 	%p3, %f1, 0f3F0F5C29;
	selp.f32 	%f23, %f19, %f22, %p3;
	add.f32 	%f24, %f23, %f23;
	selp.f32 	%f25, %f24, %f23, %p2;
	add.s64 	%rd7, %rd3, %rd5;
	st.global.f32 	[%rd7], %f25;
	ret;

}
	// .globl	default_function_kernel_1
.visible .entry default_function_kernel_1(
	.param .u64 .ptr .align 1 default_function_kernel_1_param_0,
	.param .u64 .ptr .align 1 default_function_kernel_1_param_1
)
.maxntid 32
{
	.reg .b32 	%r<5>;
	.reg .b32 	%f<3>;
	.reg .b64 	%rd<8>;

	ld.param.u64 	%rd1, [default_function_kernel_1_param_0];
	ld.param.u64 	%rd2, [default_function_kernel_1_param_1];
	cvta.to.global.u64 	%rd3, %rd1;
	cvta.to.global.u64 	%rd4, %rd2;
	mov.u32 	%r1, %ctaid.x;
	shl.b32 	%r2, %r1, 5;
	mov.u32 	%r3, %tid.x;
	or.b32  	%r4, %r2, %r3;
	mul.wide.u32 	%rd5, %r4, 4;
	add.s64 	%rd6, %rd4, %rd5;
	ld.global.nc.f32 	%f1, [%rd6];
	cvt.rpi.f32.f32 	%f2, %f1;
	add.s64 	%rd7, %rd3, %rd5;
	st.global.f32 	[%rd7], %f2;
	ret;

}
	// .globl	default_function_kernel
.visible .entry default_function_kernel(
	.param .u64 .ptr .align 1 default_function_kernel_param_0,
	.param .u64 .ptr .align 1 default_function_kernel_param_1
)
.maxntid 32
{
	.reg .pred 	%p<7>;
	.reg .b32 	%r<11>;
	.reg .b32 	%f<40>;
	.reg .b64 	%rd<9>;

	ld.param.u64 	%rd1, [default_function_kernel_param_0];
	ld.param.u64 	%rd2, [default_function_kernel_param_1];
	cvta.to.global.u64 	%rd3, %rd2;
	mov.u32 	%r3, %ctaid.x;
	shl.b32 	%r4, %r3, 5;
	mov.u32 	%r5, %tid.x;
	or.b32  	%r1, %r4, %r5;
	mul.wide.u32 	%rd4, %r1, 4;
	add.s64 	%rd5, %rd3, %rd4;
	ld.global.nc.f32 	%f1, [%rd5];
	abs.f32 	%f2, %f1;
	fma.rn.f32 	%f7, %f1, %f1, 0f3F800000;
	rsqrt.approx.ftz.f32 	%f8, %f7;
	fma.rn.f32 	%f9, %f7, %f8, 0f3F800000;
	rcp.approx.ftz.f32 	%f10, %f9;
	mul.f32 	%f11, %f2, %f10;
	fma.rn.f32 	%f12, %f2, %f11, %f2;
	setp.gt.f32 	%p1, %f2, 0f4B000000;
	selp.f32 	%f3, %f2, %f12, %p1;
	mov.f32 	%f13, 0f3F800000;
	add.rz.f32 	%f14, %f3, %f13;
	mov.b32 	%r6, %f14;
	add.s32 	%r7, %r6, -1061158912;
	and.b32  	%r8, %r7, -8388608;
	mov.b32 	%r2, %f3;
	sub.s32 	%r9, %r2, %r8;
	mov.b32 	%f15, %r9;
	sub.s32 	%r10, 1082130432, %r8;
	mov.b32 	%f16, %r10;
	fma.rn.f32 	%f17, %f16, 0f3E800000, 0fBF800000;
	add.f32 	%f18, %f17, %f15;
	cvt.rn.f32.s32 	%f19, %r8;
	mul.f32 	%f20, %f19, 0f34000000;
	fma.rn.f32 	%f21, %f18, 0fBD39BF78, 0f3DD80012;
	fma.rn.f32 	%f22, %f21, %f18, 0fBE0778E0;
	fma.rn.f32 	%f23, %f22, %f18, 0f3E146475;
	fma.rn.f32 	%f24, %f23, %f18, 0fBE2A68DD;
	fma.rn.f32 	%f25, %f24, %f18, 0f3E4CAF9E;
	fma.rn.f32 	%f26, %f25, %f18, 0fBE800042;
	fma.rn.f32 	%f27, %f26, %f18, 0f3EAAAAE6;
	fma.rn.f32 	%f28, %f27, %f18, 0fBF000000;
	mul.f32 	%f29, %f18, %f28;
	fma.rn.f32 	%f30, %f29, %f18, %f18;
	fma.rn.f32 	%f39, %f20, 0f3F317218, %f30;
	setp.lt.u32 	%p2, %r2, 2139095040;
	@%p2 bra 	$L__BB2_2;
	setp.gt.s32 	%p3, %r2, -1082130432;
	fma.rn.f32 	%f31, %f3, 0f7F800000, 0f7F800000;
	selp.f32 	%f32, %f31, %f39, %p3;
	setp.eq.f32 	%p4, %f3, 0f00000000;
	selp.f32 	%f39, 0f80000000, %f32, %p4;
$L__BB2_2:
	setp.gt.f32 	%p5, %f2, 0f4B000000;
	cvta.to.global.u64 	%rd6, %rd1;
	add.f32 	%f33, %f39, 0f3F317218;
	selp.f32 	%f34, %f33, %f39, %p5;
	setp.num.f32 	%p6, %f2, %f2;
	copysign.f32 	%f35, %f1, %f34;
	selp.f32 	%f36, %f35, %f34, %p6;
	div.rn.f32 	%f37, %f1, %f36;
	cvt.rpi.f32.f32 	%f38, %f37;
	add.s64 	%rd8, %rd6, %rd4;
	st.global.f32 	[%rd8], %f38;
	ret;

}


// ===== COMPILED SASS (sm_100) =====

	.target	sm_100

	.elftype	@"ET_EXEC"


//--------------------- .note.nv.tkinfo           --------------------------
	.section	.note.nv.tkinfo,"",@"SHT_NOTE"
	.sectionflags	@"SHF_NOTE_NV_TKINFO"
	.tkinfo
        /*0018*/ 	.word	0x00000002
        /*0030*/ 	.string	""
        /*0030*/ 	.string	"ptxas"
        /*0030*/ 	.string	"Cuda compilation tools, release 13.0, V13.0.88"
        /*0030*/ 	.string	"Build cuda_13.0.r13.0/compiler.36424714_0"
        /*0030*/ 	.string	"-arch sm_100 -m 64 "



//--------------------- .note.nv.cuinfo           --------------------------
	.section	.note.nv.cuinfo,"",@"SHT_NOTE"
	.sectionflags	@"SHF_NOTE_NV_CUINFO"
        /*0018*/ 	.short	0x0002
        /*001a*/ 	.short	0x0064
        /*001c*/ 	.short	0x0082
	.zero		2


//--------------------- .nv.info                  --------------------------
	.section	.nv.info,"",@"SHT_CUDA_INFO"
	.align	4


	//----- nvinfo : EIATTR_REGCOUNT
	.align		4
        /*0000*/ 	.byte	0x04, 0x2f
        /*0002*/ 	.short	(.L_1 - .L_0)
	.align		4
.L_0:
        /*0004*/ 	.word	index@(default_function_kernel_2)
        /*0008*/ 	.word	0x0000000c


	//----- nvinfo : EIATTR_FRAME_SIZE
	.align		4
.L_1:
        /*000c*/ 	.byte	0x04, 0x11
        /*000e*/ 	.short	(.L_3 - .L_2)
	.align		4
.L_2:
        /*0010*/ 	.word	index@(default_function_kernel_2)
        /*0014*/ 	.word	0x00000000


	//----- nvinfo : EIATTR_REGCOUNT
	.align		4
.L_3:
        /*0018*/ 	.byte	0x04, 0x2f
        /*001a*/ 	.short	(.L_5 - .L_4)
	.align		4
.L_4:
        /*001c*/ 	.word	index@(default_function_kernel_1)
        /*0020*/ 	.word	0x0000000c


	//----- nvinfo : EIATTR_FRAME_SIZE
	.align		4
.L_5:
        /*0024*/ 	.byte	0x04, 0x11
        /*0026*/ 	.short	(.L_7 - .L_6)
	.align		4
.L_6:
        /*0028*/ 	.word	index@(default_function_kernel_1)
        /*002c*/ 	.word	0x00000000


	//----- nvinfo : EIATTR_REGCOUNT
	.align		4
.L_7:
        /*0030*/ 	.byte	0x04, 0x2f
        /*0032*/ 	.short	(.L_9 - .L_8)
	.align		4
.L_8:
        /*0034*/ 	.word	index@(default_function_kernel)
        /*0038*/ 	.word	0x00000010


	//----- nvinfo : EIATTR_FRAME_SIZE
	.align		4
.L_9:
        /*003c*/ 	.byte	0x04, 0x11
        /*003e*/ 	.short	(.L_11 - .L_10)
	.align		4
.L_10:
        /*0040*/ 	.word	index@($__internal_0_$__cuda_sm3x_div_rn_noftz_f32_slowpath)
        /*0044*/ 	.word	0x00000000


	//----- nvinfo : EIATTR_FRAME_SIZE
	.align		4
.L_11:
        /*0048*/ 	.byte	0x04, 0x11
        /*004a*/ 	.short	(.L_13 - .L_12)
	.align		4
.L_12:
        /*004c*/ 	.word	index@(default_function_kernel)
        /*0050*/ 	.word	0x00000000


	//----- nvinfo : EIATTR_MIN_STACK_SIZE
	.align		4
.L_13:
        /*0054*/ 	.byte	0x04, 0x12
        /*0056*/ 	.short	(.L_15 - .L_14)
	.align		4
.L_14:
        /*0058*/ 	.word	index@(default_function_kernel)
        /*005c*/ 	.word	0x00000000


	//----- nvinfo : EIATTR_MIN_STACK_SIZE
	.align		4
.L_15:
        /*0060*/ 	.byte	0x04, 0x12
        /*0062*/ 	.short	(.L_17 - .L_16)
	.align		4
.L_16:
        /*0064*/ 	.word	index@(default_function_kernel_1)
        /*0068*/ 	.word	0x00000000


	//----- nvinfo : EIATTR_MIN_STACK_SIZE
	.align		4
.L_17:
        /*006c*/ 	.byte	0x04, 0x12
        /*006e*/ 	.short	(.L_19 - .L_18)
	.align		4
.L_18:
        /*0070*/ 	.word	index@(default_function_kernel_2)
        /*0074*/ 	.word	0x00000000
.L_19:


//--------------------- .nv.compat                --------------------------
	.section	.nv.compat,"",@"SHT_CUDA_COMPAT_INFO"
	.align	4
        /*0000*/ 	.byte	0x02, 0x09, 0x00, 0x00, 0x02, 0x02, 0x01, 0x00, 0x02, 0x05, 0x05, 0x00, 0x03, 0x07, 0x01, 0x01
        /*0010*/ 	.byte	0x02, 0x03, 0x00, 0x00, 0x02, 0x06, 0x01, 0x00, 0x04, 0x0b, 0x08, 0x00, 0x01, 0x00, 0x00, 0x00
        /*0020*/ 	.byte	0x00, 0x00, 0x00, 0x00


//--------------------- .nv.info.default_function_kernel --------------------------
	.section	.nv.info.default_function_kernel,"",@"SHT_CUDA_INFO"
	.sectionflags	@""
	.align	4


	//----- nvinfo : EIATTR_CUDA_API_VERSION
	.align		4
        /*0000*/ 	.byte	0x04, 0x37
        /*0002*/ 	.short	(.L_21 - .L_20)
.L_20:
        /*0004*/ 	.word	0x00000082


	//----- nvinfo : EIATTR_KPARAM_INFO
	.align		4
.L_21:
        /*0008*/ 	.byte	0x04, 0x17
        /*000a*/ 	.short	(.L_23 - .L_22)
.L_22:
        /*000c*/ 	.word	0x00000000
        /*0010*/ 	.short	0x0001
        /*0012*/ 	.short	0x0008
        /*0014*/ 	.byte	0x00, 0xf5, 0x21, 0x00


	//----- nvinfo : EIATTR_KPARAM_INFO
	.align		4
.L_23:
        /*0018*/ 	.byte	0x04, 0x17
        /*001a*/ 	.short	(.L_25 - .L_24)
.L_24:
        /*001c*/ 	.word	0x00000000
        /*0020*/ 	.short	0x0000
        /*0022*/ 	.short	0x0000
        /*0024*/ 	.byte	0x00, 0xf5, 0x21, 0x00


	//----- nvinfo : EIATTR_SPARSE_MMA_MASK
	.align		4
.L_25:
        /*0028*/ 	.byte	0x03, 0x50
        /*002a*/ 	.short	0x0000


	//----- nvinfo : EIATTR_MAXREG_COUNT
	.align		4
        /*002c*/ 	.byte	0x03, 0x1b
        /*002e*/ 	.short	0x00ff


	//----- nvinfo : EIATTR_MERCURY_ISA_VERSION
	.align		4
        /*0030*/ 	.byte	0x03, 0x5f
        /*0032*/ 	.short	0x0101


	//----- nvinfo : EIATTR_VRC_CTA_INIT_COUNT
	.align		4
        /*0034*/ 	.byte	0x02, 0x4a
	.zero		1
	.zero		1


	//----- nvinfo : EIATTR_EXIT_INSTR_OFFSETS
	.align		4
        /*0038*/ 	.byte	0x04, 0x1c
        /*003a*/ 	.short	(.L_27 - .L_26)


	//   ....[0]....
.L_26:
        /*003c*/ 	.word	0x00000420


	//----- nvinfo : EIATTR_MAX_THREADS
	.align		4
.L_27:
        /*0040*/ 	.byte	0x04, 0x05
        /*0042*/ 	.short	(.L_29 - .L_28)
.L_28:
        /*0044*/ 	.word	0x00000020
        /*0048*/ 	.word	0x00000001
        /*004c*/ 	.word	0x00000001


	//----- nvinfo : EIATTR_CRS_STACK_SIZE
	.align		4
.L_29:
        /*0050*/ 	.byte	0x04, 0x1e
        /*0052*/ 	.short	(.L_31 - .L_30)
.L_30:
        /*0054*/ 	.word	0x00000000


	//----- nvinfo : EIATTR_CBANK_PARAM_SIZE
	.align		4
.L_31:
        /*0058*/ 	.byte	0x03, 0x19
        /*005a*/ 	.short	0x0010


	//----- nvinfo : EIATTR_PARAM_CBANK
	.align		4
        /*005c*/ 	.byte	0x04, 0x0a
        /*005e*/ 	.short	(.L_33 - .L_32)
	.align		4
.L_32:
        /*0060*/ 	.word	index@(.nv.constant0.default_function_kernel)
        /*0064*/ 	.short	0x0380
        /*0066*/ 	.short	0x0010


	//----- nvinfo : EIATTR_SW_WAR
	.align		4
.L_33:
        /*0068*/ 	.byte	0x04, 0x36
        /*006a*/ 	.short	(.L_35 - .L_34)
.L_34:
        /*006c*/ 	.word	0x00000008
.L_35:


//--------------------- .nv.info.default_function_kernel_1 --------------------------
	.section	.nv.info.default_function_kernel_1,"",@"SHT_CUDA_INFO"
	.sectionflags	@""
	.align	4


	//----- nvinfo : EIATTR_CUDA_API_VERSION
	.align		4
        /*0000*/ 	.byte	0x04, 0x37
        /*0002*/ 	.short	(.L_37 - .L_36)
.L_36:
        /*0004*/ 	.word	0x00000082


	//----- nvinfo : EIATTR_KPARAM_INFO
	.align		4
.L_37:
        /*0008*/ 	.byte	0x04, 0x17
        /*000a*/ 	.short	(.L_39 - .L_38)
.L_38:
        /*000c*/ 	.word	0x00000000
        /*0010*/ 	.short	0x0001
        /*0012*/ 	.short	0x0008
        /*0014*/ 	.byte	0x00, 0xf5, 0x21, 0x00


	//----- nvinfo : EIATTR_KPARAM_INFO
	.align		4
.L_39:
        /*0018*/ 	.byte	0x04, 0x17
        /*001a*/ 	.short	(.L_41 - .L_40)
.L_40:
        /*001c*/ 	.word	0x00000000
        /*0020*/ 	.short	0x0000
        /*0022*/ 	.short	0x0000
        /*0024*/ 	.byte	0x00, 0xf5, 0x21, 0x00


	//----- nvinfo : EIATTR_SPARSE_MMA_MASK
	.align		4
.L_41:
        /*0028*/ 	.byte	0x03, 0x50
        /*002a*/ 	.short	0x0000


	//----- nvinfo : EIATTR_MAXREG_COUNT
	.align		4
        /*002c*/ 	.byte	0x03, 0x1b
        /*002e*/ 	.short	0x00ff


	//----- nvinfo : EIATTR_MERCURY_ISA_VERSION
	.align		4
        /*0030*/ 	.byte	0x03, 0x5f
        /*0032*/ 	.short	0x0101


	//----- nvinfo : EIATTR_VRC_CTA_INIT_COUNT
	.align		4
        /*0034*/ 	.byte	0x02, 0x4a
	.zero		1
	.zero		1


	//----- nvinfo : EIATTR_EXIT_INSTR_OFFSETS
	.align		4
        /*0038*/ 	.byte	0x04, 0x1c
        /*003a*/ 	.short	(.L_43 - .L_42)


	//   ....[0]....
.L_42:
        /*003c*/ 	.word	0x000000d0


	//----- nvinfo : EIATTR_MAX_THREADS
	.align		4
.L_43:
        /*0040*/ 	.byte	0x04, 0x05
        /*0042*/ 	.short	(.L_45 - .L_44)
.L_44:
        /*0044*/ 	.word	0x00000020
        /*0048*/ 	.word	0x00000001
        /*004c*/ 	.word	0x00000001


	//----- nvinfo : EIATTR_CBANK_PARAM_SIZE
	.align		4
.L_45:
        /*0050*/ 	.byte	0x03, 0x19
        /*0052*/ 	.short	0x0010


	//----- nvinfo : EIATTR_PARAM_CBANK
	.align		4
        /*0054*/ 	.byte	0x04, 0x0a
        /*0056*/ 	.short	(.L_47 - .L_46)
	.align		4
.L_46:
        /*0058*/ 	.word	index@(.nv.constant0.default_function_kernel_1)
        /*005c*/ 	.short	0x0380
        /*005e*/ 	.short	0x0010


	//----- nvinfo : EIATTR_SW_WAR
	.align		4
.L_47:
        /*0060*/ 	.byte	0x04, 0x36
        /*0062*/ 	.short	(.L_49 - .L_48)
.L_48:
        /*0064*/ 	.word	0x00000008
.L_49:


//--------------------- .nv.info.default_function_kernel_2 --------------------------
	.section	.nv.info.default_function_kernel_2,"",@"SHT_CUDA_INFO"
	.sectionflags	@""
	.align	4


	//----- nvinfo : EIATTR_CUDA_API_VERSION
	.align		4
        /*0000*/ 	.byte	0x04, 0x37
        /*0002*/ 	.short	(.L_51 - .L_50)
.L_50:
        /*0004*/ 	.word	0x00000082


	//----- nvinfo : EIATTR_KPARAM_INFO
	.align		4
.L_51:
        /*0008*/ 	.byte	0x04, 0x17
        /*000a*/ 	.short	(.L_53 - .L_52)
.L_52:
        /*000c*/ 	.word	0x00000000
        /*0010*/ 	.short	0x0001
        /*0012*/ 	.short	0x0008
        /*0014*/ 	.byte	0x00, 0xf5, 0x21, 0x00


	//----- nvinfo : EIATTR_KPARAM_INFO
	.align		4
.L_53:
        /*0018*/ 	.byte	0x04, 0x17
        /*001a*/ 	.short	(.L_55 - .L_54)
.L_54:
        /*001c*/ 	.word	0x00000000
        /*0020*/ 	.short	0x0000
        /*0022*/ 	.short	0x0000
        /*0024*/ 	.byte	0x00, 0xf5, 0x21, 0x00


	//----- nvinfo : EIATTR_SPARSE_MMA_MASK
	.align		4
.L_55:
        /*0028*/ 	.byte	0x03, 0x50
        /*002a*/ 	.short	0x0000


	//----- nvinfo : EIATTR_MAXREG_COUNT
	.align		4
        /*002c*/ 	.byte	0x03, 0x1b
        /*002e*/ 	.short	0x00ff


	//----- nvinfo : EIATTR_MERCURY_ISA_VERSION
	.align		4
        /*0030*/ 	.byte	0x03, 0x5f
        /*0032*/ 	.short	0x0101


	//----- nvinfo : EIATTR_VRC_CTA_INIT_COUNT
	.align		4
        /*0034*/ 	.byte	0x02, 0x4a
	.zero		1
	.zero		1


	//----- nvinfo : EIATTR_EXIT_INSTR_OFFSETS
	.align		4
        /*0038*/ 	.byte	0x04, 0x1c
        /*003a*/ 	.short	(.L_57 - .L_56)


	//   ....[0]....
.L_56:
        /*003c*/ 	.word	0x00000250


	//----- nvinfo : EIATTR_MAX_THREADS
	.align		4
.L_57:
        /*0040*/ 	.byte	0x04, 0x05
        /*0042*/ 	.short	(.L_59 - .L_58)
.L_58:
        /*0044*/ 	.word	0x00000030
        /*0048*/ 	.word	0x00000001
        /*004c*/ 	.word	0x00000001


	//----- nvinfo : EIATTR_CBANK_PARAM_SIZE
	.align		4
.L_59:
        /*0050*/ 	.byte	0x03, 0x19
        /*0052*/ 	.short	0x0010


	//----- nvinfo : EIATTR_PARAM_CBANK
	.align		4
        /*0054*/ 	.byte	0x04, 0x0a
        /*0056*/ 	.short	(.L_61 - .L_60)
	.align		4
.L_60:
        /*0058*/ 	.word	index@(.nv.constant0.default_function_kernel_2)
        /*005c*/ 	.short	0x0380
        /*005e*/ 	.short	0x0010


	//----- nvinfo : EIATTR_SW_WAR
	.align		4
.L_61:
        /*0060*/ 	.byte	0x04, 0x36
        /*0062*/ 	.short	(.L_63 - .L_62)
.L_62:
        /*0064*/ 	.word	0x00000008
.L_63:


//--------------------- .nv.callgraph             --------------------------
	.section	.nv.callgraph,"",@"SHT_CUDA_CALLGRAPH"
	.align	4
	.sectionentsize	8
	.align		4
        /*0000*/ 	.word	0x00000000
	.align		4
        /*0004*/ 	.word	0xffffffff
	.align		4
        /*0008*/ 	.word	0x00000000
	.align		4
        /*000c*/ 	.word	0xfffffffe
	.align		4
        /*0010*/ 	.word	0x00000000
	.align		4
        /*0014*/ 	.word	0xfffffffd
	.align		4
        /*0018*/ 	.word	0x00000000
	.align		4
        /*001c*/ 	.word	0xfffffffc


//--------------------- .text.default_function_kernel --------------------------
	.section	.text.default_function_kernel,"ax",@progbits
	.align	128
        .global         default_function_kernel
        .type           default_function_kernel,@function
        .size           default_function_kernel,(.L_x_16 - default_function_kernel)
        .other          default_function_kernel,@"STO_CUDA_ENTRY STV_DEFAULT"
default_function_kernel:
.text.default_function_kernel:
[----:B------:R-:W-:Y:S01]  /*0000*/  LDC R1, c[0x0][0x37c] ;  /* 0x0000df00ff017b82 */ /* 0x000fe20000000800 */
[----:B------:R-:W0:Y:S07]  /*0010*/  S2R R2, SR_TID.X ;  /* 0x0000000000027919 */ /* 0x000e2e0000002100 */
[----:B------:R-:W1:Y:S01]  /*0020*/  S2UR UR4, SR_CTAID.X ;  /* 0x00000000000479c3 */ /* 0x000e620000002500 */
[----:B------:R-:W2:Y:S07]  /*0030*/  LDCU.64 UR6, c[0x0][0x358] ;  /* 0x00006b00ff0677ac */ /* 0x000eae0008000a00 */
[----:B------:R-:W3:Y:S01]  /*0040*/  LDC.64 R4, c[0x0][0x388] ;  /* 0x0000e200ff047b82 */ /* 0x000ee20000000a00 */
[----:B-1----:R-:W-:-:S06]  /*0050*/  USHF.L.U32 UR4, UR4, 0x5, URZ ;  /* 0x0000000504047899 */ /* 0x002fcc00080006ff */
[----:B0-----:R-:W-:-:S05]  /*0060*/  LOP3.LUT R2, R2, UR4, RZ, 0xfc, !PT ;  /* 0x0000000402027c12 */ /* 0x001fca000f8efcff */
[----:B---3--:R-:W-:-:S05]  /*0070*/  IMAD.WIDE.U32 R4, R2, 0x4, R4 ;  /* 0x0000000402047825 */ /* 0x008fca00078e0004 */
[----:B--2---:R0:W2:Y:S01]  /*0080*/  LDG.E.CONSTANT R0, desc[UR6][R4.64] ;  /* 0x0000000604007981 */ /* 0x0040a2000c1e9900 */
[----:B------:R-:W-:Y:S01]  /*0090*/  BSSY.RECONVERGENT B0, `(.L_x_0) ;  /* 0x0000034000007945 */ /* 0x000fe20003800200 */
[----:B0-----:R-:W-:Y:S02]  /*00a0*/  IMAD.MOV.U32 R5, RZ, RZ, 0x3e800000 ;  /* 0x3e800000ff057424 */ /* 0x001fe400078e00ff */
[C---:B--2---:R-:W-:Y:S01]  /*00b0*/  FFMA R3, R0.reuse, R0, 1 ;  /* 0x3f80000000037423 */ /* 0x044fe20000000000 */
[----:B------:R-:W-:-:S03]  /*00c0*/  FSETP.GT.AND P0, PT, |R0|, 8388608, PT ;  /* 0x4b0000000000780b */ /* 0x000fc60003f04200 */
[----:B------:R-:W0:Y:S02]  /*00d0*/  MUFU.RSQ R6, R3 ;  /* 0x0000000300067308 */ /* 0x000e240000001400 */
[----:B0-----:R-:W-:-:S06]  /*00e0*/  FFMA R6, R3, R6, 1 ;  /* 0x3f80000003067423 */ /* 0x001fcc0000000006 */
[----:B------:R0:W1:Y:S02]  /*00f0*/  MUFU.RCP R7, R6 ;  /* 0x0000000600077308 */ /* 0x0000640000001000 */
[----:B0-----:R-:W-:Y:S02]  /*0100*/  IMAD.MOV.U32 R6, RZ, RZ, 0x3d39bf78 ;  /* 0x3d39bf78ff067424 */ /* 0x001fe400078e00ff */
[----:B-1----:R-:W-:-:S04]  /*0110*/  FMUL R7, |R0|, R7 ;  /* 0x0000000700077220 */ /* 0x002fc80000400200 */
[----:B------:R-:W-:-:S05]  /*0120*/  FFMA R7, |R0|, R7, |R0| ;  /* 0x0000000700077223 */ /* 0x000fca0000000600 */
[----:B------:R-:W-:-:S04]  /*0130*/  FSEL R7, |R0|, R7, P0 ;  /* 0x0000000700077208 */ /* 0x000fc80000000200 */
[C---:B------:R-:W-:Y:S01]  /*0140*/  ISETP.GE.U32.AND P1, PT, R7.reuse, 0x7f800000, PT ;  /* 0x7f8000000700780c */ /* 0x040fe20003f26070 */
[----:B------:R-:W-:-:S03]  /*0150*/  FADD.RZ R8, R7, 1 ;  /* 0x3f80000007087421 */ /* 0x000fc6000000c000 */
[----:B------:R-:W-:Y:S01]  /*0160*/  ISETP.GT.AND P2, PT, R7, -0x40800000, P1 ;  /* 0xbf8000000700780c */ /* 0x000fe20000f44270 */
[----:B------:R-:W-:-:S05]  /*0170*/  VIADD R8, R8, 0xc0c00000 ;  /* 0xc0c0000008087836 */ /* 0x000fca0000000000 */
[----:B------:R-:W-:-:S04]  /*0180*/  LOP3.LUT R8, R8, 0xff800000, RZ, 0xc0, !PT ;  /* 0xff80000008087812 */ /* 0x000fc800078ec0ff */
[----:B------:R-:W-:Y:S01]  /*0190*/  IADD3 R4, PT, PT, -R8, 0x40800000, RZ ;  /* 0x4080000008047810 */ /* 0x000fe20007ffe1ff */
[----:B------:R-:W-:Y:S01]  /*01a0*/  IMAD.IADD R3, R7, 0x1, -R8 ;  /* 0x0000000107037824 */ /* 0x000fe200078e0a08 */
[----:B------:R-:W-:-:S03]  /*01b0*/  I2FP.F32.S32 R8, R8 ;  /* 0x0000000800087245 */ /* 0x000fc60000201400 */
[----:B------:R-:W-:Y:S02]  /*01c0*/  FFMA R4, R4, R5, -1 ;  /* 0xbf80000004047423 */ /* 0x000fe40000000005 */
[----:B------:R-:W-:Y:S02]  /*01d0*/  FMUL R8, R8, 1.1920928955078125e-07 ;  /* 0x3400000008087820 */ /* 0x000fe40000400000 */
[----:B------:R-:W-:-:S04]  /*01e0*/  FADD R3, R3, R4 ;  /* 0x0000000403037221 */ /* 0x000fc80000000000 */
[----:B------:R-:W-:-:S04]  /*01f0*/  FFMA R4, R3, -R6, 0.10546888411045074463 ;  /* 0x3dd8001203047423 */ /* 0x000fc80000000806 */
[----:B------:R-:W-:-:S04]  /*0200*/  FFMA R4, R3, R4, -0.13229703903198242188 ;  /* 0xbe0778e003047423 */ /* 0x000fc80000000004 */
[----:B------:R-:W-:-:S04]  /*0210*/  FFMA R4, R3, R4, 0.14491446316242218018 ;  /* 0x3e14647503047423 */ /* 0x000fc80000000004 */
[----:B------:R-:W-:-:S04]  /*0220*/  FFMA R4, R3, R4, -0.16641564667224884033 ;  /* 0xbe2a68dd03047423 */ /* 0x000fc80000000004 */
[----:B------:R-:W-:-:S04]  /*0230*/  FFMA R4, R3, R4, 0.19988867640495300293 ;  /* 0x3e4caf9e03047423 */ /* 0x000fc80000000004 */
[----:B------:R-:W-:-:S04]  /*0240*/  FFMA R4, R3, R4, -0.25000196695327758789 ;  /* 0xbe80004203047423 */ /* 0x000fc80000000004 */
[----:B------:R-:W-:-:S04]  /*0250*/  FFMA R4, R3, R4, 0.33333510160446166992 ;  /* 0x3eaaaae603047423 */ /* 0x000fc80000000004 */
[----:B------:R-:W-:-:S04]  /*0260*/  FFMA R4, R3, R4, -0.5 ;  /* 0xbf00000003047423 */ /* 0x000fc80000000004 */
[----:B------:R-:W-:-:S04]  /*0270*/  FMUL R4, R3, R4 ;  /* 0x0000000403047220 */ /* 0x000fc80000400000 */
[----:B------:R-:W-:Y:S01]  /*0280*/  FFMA R3, R3, R4, R3 ;  /* 0x0000000403037223 */ /* 0x000fe20000000003 */
[----:B------:R-:W-:-:S03]  /*0290*/  @P1 IMAD.MOV.U32 R4, RZ, RZ, 0x7f800000 ;  /* 0x7f800000ff041424 */ /* 0x000fc600078e00ff */
[----:B------:R-:W-:Y:S01]  /*02a0*/  FFMA R3, R8, 0.69314718246459960938, R3 ;  /* 0x3f31721808037823 */ /* 0x000fe20000000003 */
[C---:B------:R-:W-:Y:S01]  /*02b0*/  @P2 FFMA R3, R7.reuse, R4, +INF ;  /* 0x7f80000007032423 */ /* 0x040fe20000000004 */
[----:B------:R-:W-:-:S04]  /*02c0*/  @P1 FSETP.NEU.AND P2, PT, R7, RZ, PT ;  /* 0x000000ff0700120b */ /* 0x000fc80003f4d000 */
[----:B------:R-:W-:-:S04]  /*02d0*/  @P1 FSEL R3, R3, -RZ, P2 ;  /* 0x800000ff03031208 */ /* 0x000fc80001000000 */
[----:B------:R-:W-:-:S05]  /*02e0*/  MOV R4, R3 ;  /* 0x0000000300047202 */ /* 0x000fca0000000f00 */
[----:B------:R-:W-:Y:S01]  /*02f0*/  @P0 FADD R4, R4, 0.69314718246459960938 ;  /* 0x3f31721804040421 */ /* 0x000fe20000000000 */
[----:B------:R-:W-:-:S04]  /*0300*/  FSETP.NAN.AND P0, PT, |R0|, |R0|, PT ;  /* 0x400000000000720b */ /* 0x000fc80003f08200 */
[----:B------:R-:W-:-:S04]  /*0310*/  LOP3.LUT R3, R4, 0x80000000, R0, 0xb8, !PT ;  /* 0x8000000004037812 */ /* 0x000fc800078eb800 */
[----:B------:R-:W-:-:S04]  /*0320*/  FSEL R9, R3, R4, !P0 ;  /* 0x0000000403097208 */ /* 0x000fc80004000000 */
[----:B------:R-:W0:Y:S08]  /*0330*/  MUFU.RCP R3, R9 ;  /* 0x0000000900037308 */ /* 0x000e300000001000 */
[----:B------:R-:W1:Y:S01]  /*0340*/  FCHK P0, R0, R9 ;  /* 0x0000000900007302 */ /* 0x000e620000000000 */
[----:B0-----:R-:W-:-:S04]  /*0350*/  FFMA R4, -R9, R3, 1 ;  /* 0x3f80000009047423 */ /* 0x001fc80000000103 */
[----:B------:R-:W-:-:S04]  /*0360*/  FFMA R3, R3, R4, R3 ;  /* 0x0000000403037223 */ /* 0x000fc80000000003 */
[----:B------:R-:W-:-:S04]  /*0370*/  FFMA R4, R0, R3, RZ ;  /* 0x0000000300047223 */ /* 0x000fc800000000ff */
[----:B------:R-:W-:-:S04]  /*0380*/  FFMA R5, -R9, R4, R0 ;  /* 0x0000000409057223 */ /* 0x000fc80000000100 */
[----:B------:R-:W-:Y:S01]  /*0390*/  FFMA R6, R3, R5, R4 ;  /* 0x0000000503067223 */ /* 0x000fe20000000004 */
[----:B-1----:R-:W-:Y:S06]  /*03a0*/  @!P0 BRA `(.L_x_1) ;  /* 0x0000000000088947 */ /* 0x002fec0003800000 */
[----:B------:R-:W-:-:S07]  /*03b0*/  MOV R8, 0x3d0 ;  /* 0x000003d000087802 */ /* 0x000fce0000000f00 */
[----:B------:R-:W-:Y:S05]  /*03c0*/  CALL.REL.NOINC `($__internal_0_$__cuda_sm3x_div_rn_noftz_f32_slowpath) ;  /* 0x0000000000187944 */ /* 0x000fea0003c00000 */
.L_x_1:
[----:B------:R-:W-:Y:S05]  /*03d0*/  BSYNC.RECONVERGENT B0 ;  /* 0x0000000000007941 */ /* 0x000fea0003800200 */
.L_x_0:
[----:B------:R-:W0:Y:S01]  /*03e0*/  LDC.64 R4, c[0x0][0x380] ;  /* 0x0000e000ff047b82 */ /* 0x000e220000000a00 */
[----:B------:R-:W1:Y:S01]  /*03f0*/  FRND.CEIL R7, R6 ;  /* 0x0000000600077307 */ /* 0x000e620000209000 */
[----:B0-----:R-:W-:-:S05]  /*0400*/  IMAD.WIDE.U32 R2, R2, 0x4, R4 ;  /* 0x0000000402027825 */ /* 0x001fca00078e0004 */
[----:B-1----:R-:W-:Y:S01]  /*0410*/  STG.E desc[UR6][R2.64], R7 ;  /* 0x0000000702007986 */ /* 0x002fe2000c101906 */
[----:B------:R-:W-:Y:S05]  /*0420*/  EXIT ;  /* 0x000000000000794d */ /* 0x000fea0003800000 */
        .weak           $__internal_0_$__cuda_sm3x_div_rn_noftz_f32_slowpath
        .type           $__internal_0_$__cuda_sm3x_div_rn_noftz_f32_slowpath,@function
        .size           $__internal_0_$__cuda_sm3x_div_rn_noftz_f32_slowpath,(.L_x_16 - $__internal_0_$__cuda_sm3x_div_rn_noftz_f32_slowpath)
$__internal_0_$__cuda_sm3x_div_rn_noftz_f32_slowpath:
[--C-:B------:R-:W-:Y:S01]  /*0430*/  SHF.R.U32.HI R4, RZ, 0x17, R9.reuse ;  /* 0x00000017ff047819 */ /* 0x100fe20000011609 */
[----:B------:R-:W-:Y:S01]  /*0440*/  BSSY.RECONVERGENT B1, `(.L_x_2) ;  /* 0x0000065000017945 */ /* 0x000fe20003800200 */
[--C-:B------:R-:W-:Y:S01]  /*0450*/  SHF.R.U32.HI R3, RZ, 0x17, R0.reuse ;  /* 0x00000017ff037819 */ /* 0x100fe20000011600 */
[----:B------:R-:W-:Y:S01]  /*0460*/  IMAD.MOV.U32 R5, RZ, RZ, R0 ;  /* 0x000000ffff057224 */ /* 0x000fe200078e0000 */
[----:B------:R-:W-:Y:S01]  /*0470*/  LOP3.LUT R13, R4, 0xff, RZ, 0xc0, !PT ;  /* 0x000000ff040d7812 */ /* 0x000fe200078ec0ff */
[----:B------:R-:W-:Y:S01]  /*0480*/  IMAD.MOV.U32 R6, RZ, RZ, R9 ;  /* 0x000000ffff067224 */ /* 0x000fe200078e0009 */
[----:B------:R-:W-:-:S03]  /*0490*/  LOP3.LUT R4, R3, 0xff, RZ, 0xc0, !PT ;  /* 0x000000ff03047812 */ /* 0x000fc600078ec0ff */
[----:B------:R-:W-:Y:S02]  /*04a0*/  VIADD R11, R13, 0xffffffff ;  /* 0xffffffff0d0b7836 */ /* 0x000fe40000000000 */
[----:B------:R-:W-:-:S03]  /*04b0*/  VIADD R10, R4, 0xffffffff ;  /* 0xffffffff040a7836 */ /* 0x000fc60000000000 */
[----:B------:R-:W-:-:S04]  /*04c0*/  ISETP.GT.U32.AND P0, PT, R11, 0xfd, PT ;  /* 0x000000fd0b00780c */ /* 0x000fc80003f04070 */
[----:B------:R-:W-:-:S13]  /*04d0*/  ISETP.GT.U32.OR P0, PT, R10, 0xfd, P0 ;  /* 0x000000fd0a00780c */ /* 0x000fda0000704470 */
[----:B------:R-:W-:Y:S01]  /*04e0*/  @!P0 MOV R7, RZ ;  /* 0x000000ff00078202 */ /* 0x000fe20000000f00 */
[----:B------:R-:W-:Y:S06]  /*04f0*/  @!P0 BRA `(.L_x_3) ;  /* 0x0000000000608947 */ /* 0x000fec0003800000 */
[----:B------:R-:W-:Y:S01]  /*0500*/  FSETP.GTU.FTZ.AND P0, PT, |R0|, +INF , PT ;  /* 0x7f8000000000780b */ /* 0x000fe20003f1c200 */
[----:B------:R-:W-:Y:S01]  /*0510*/  IMAD.MOV.U32 R3, RZ, RZ, R9 ;  /* 0x000000ffff037224 */ /* 0x000fe200078e0009 */
[----:B------:R-:W-:-:S04]  /*0520*/  FSETP.GTU.FTZ.AND P1, PT, |R9|, +INF , PT ;  /* 0x7f8000000900780b */ /* 0x000fc80003f3c200 */
[----:B------:R-:W-:-:S13]  /*0530*/  PLOP3.LUT P0, PT, P0, P1, PT, 0xf8, 0x8f ;  /* 0x00000000008f781c */ /* 0x000fda0000703f70 */
[----:B------:R-:W-:Y:S05]  /*0540*/  @P0 BRA `(.L_x_4) ;  /* 0x00000004004c0947 */ /* 0x000fea0003800000 */
[----:B------:R-:W-:-:S13]  /*0550*/  LOP3.LUT P0, RZ, R6, 0x7fffffff, R5, 0xc8, !PT ;  /* 0x7fffffff06ff7812 */ /* 0x000fda000780c805 */
[----:B------:R-:W-:Y:S05]  /*0560*/  @!P0 BRA `(.L_x_5) ;  /* 0x00000004003c8947 */ /* 0x000fea0003800000 */
[C---:B------:R-:W-:Y:S02]  /*0570*/  FSETP.NEU.FTZ.AND P2, PT, |R0|.reuse, +INF , PT ;  /* 0x7f8000000000780b */ /* 0x040fe40003f5d200 */
[----:B------:R-:W-:Y:S02]  /*0580*/  FSETP.NEU.FTZ.AND P1, PT, |R3|, +INF , PT ;  /* 0x7f8000000300780b */ /* 0x000fe40003f3d200 */
[----:B------:R-:W-:-:S11]  /*0590*/  FSETP.NEU.FTZ.AND P0, PT, |R0|, +INF , PT ;  /* 0x7f8000000000780b */ /* 0x000fd60003f1d200 */
[----:B------:R-:W-:Y:S05]  /*05a0*/  @!P1 BRA !P2, `(.L_x_5) ;  /* 0x00000004002c9947 */ /* 0x000fea0005000000 */
[----:B------:R-:W-:-:S04]  /*05b0*/  LOP3.LUT P2, RZ, R5, 0x7fffffff, RZ, 0xc0, !PT ;  /* 0x7fffffff05ff7812 */ /* 0x000fc8000784c0ff */
[----:B------:R-:W-:-:S13]  /*05c0*/  PLOP3.LUT P1, PT, P1, P2, PT, 0x2f, 0xf2 ;  /* 0x0000000000f2781c */ /* 0x000fda0000f24577 */
[----:B------:R-:W-:Y:S05]  /*05d0*/  @P1 BRA `(.L_x_6) ;  /* 0x0000000400181947 */ /* 0x000fea0003800000 */
[----:B------:R-:W-:-:S04]  /*05e0*/  LOP3.LUT P1, RZ, R6, 0x7fffffff, RZ, 0xc0, !PT ;  /* 0x7fffffff06ff7812 */ /* 0x000fc8000782c0ff */
[----:B------:R-:W-:-:S13]  /*05f0*/  PLOP3.LUT P0, PT, P0, P1, PT, 0x2f, 0xf2 ;  /* 0x0000000000f2781c */ /* 0x000fda0000702577 */
[----:B------:R-:W-:Y:S05]  /*0600*/  @P0 BRA `(.L_x_7) ;  /* 0x0000000400000947 */ /* 0x000fea0003800000 */
[----:B------:R-:W-:Y:S02]  /*0610*/  ISETP.GE.AND P0, PT, R10, RZ, PT ;  /* 0x000000ff0a00720c */ /* 0x000fe40003f06270 */
[----:B------:R-:W-:-:S11]  /*0620*/  ISETP.GE.AND P1, PT, R11, RZ, PT ;  /* 0x000000ff0b00720c */ /* 0x000fd60003f26270 */
[----:B------:R-:W-:Y:S02]  /*0630*/  @P0 IMAD.MOV.U32 R7, RZ, RZ, RZ ;  /* 0x000000ffff070224 */ /* 0x000fe400078e00ff */
[----:B------:R-:W-:Y:S01]  /*0640*/  @!P0 FFMA R5, R0, 1.84467440737095516160e+19, RZ ;  /* 0x5f80000000058823 */ /* 0x000fe200000000ff */
[----:B------:R-:W-:Y:S02]  /*0650*/  @!P0 IMAD.MOV.U32 R7, RZ, RZ, -0x40 ;  /* 0xffffffc0ff078424 */ /* 0x000fe400078e00ff */
[----:B------:R-:W-:Y:S02]  /*0660*/  @!P1 FFMA R6, R3, 1.84467440737095516160e+19, RZ ;  /* 0x5f80000003069823 */ /* 0x000fe400000000ff */
[----:B------:R-:W-:-:S07]  /*0670*/  @!P1 VIADD R7, R7, 0x40 ;  /* 0x0000004007079836 */ /* 0x000fce0000000000 */
.L_x_3:
[----:B------:R-:W-:Y:S01]  /*0680*/  LEA R3, R13, 0xc0800000, 0x17 ;  /* 0xc08000000d037811 */ /* 0x000fe200078eb8ff */
[----:B------:R-:W-:Y:S01]  /*0690*/  VIADD R4, R4, 0xffffff81 ;  /* 0xffffff8104047836 */ /* 0x000fe20000000000 */
[----:B------:R-:W-:Y:S02]  /*06a0*/  BSSY.RECONVERGENT B2, `(.L_x_8) ;  /* 0x0000035000027945 */ /* 0x000fe40003800200 */
[----:B------:R-:W-:Y:S01]  /*06b0*/  IADD3 R3, PT, PT, -R3, R6, RZ ;  /* 0x0000000603037210 */ /* 0x000fe20007ffe1ff */
[C---:B------:R-:W-:Y:S01]  /*06c0*/  IMAD R0, R4.reuse, -0x800000, R5 ;  /* 0xff80000004007824 */ /* 0x040fe200078e0205 */
[----:B------:R-:W-:Y:S02]  /*06d0*/  IADD3 R4, PT, PT, R4, 0x7f, -R13 ;  /* 0x0000007f04047810 */ /* 0x000fe40007ffe80d */
[----:B------:R-:W0:Y:S01]  /*06e0*/  MUFU.RCP R6, R3 ;  /* 0x0000000300067308 */ /* 0x000e220000001000 */
[----:B------:R-:W-:Y:S02]  /*06f0*/  FADD.FTZ R9, -R3, -RZ ;  /* 0x800000ff03097221 */ /* 0x000fe40000010100 */
[----:B------:R-:W-:-:S02]  /*0700*/  IMAD.IADD R4, R4, 0x1, R7 ;  /* 0x0000000104047824 */ /* 0x000fc400078e0207 */
[----:B0-----:R-:W-:-:S04]  /*0710*/  FFMA R11, R6, R9, 1 ;  /* 0x3f800000060b7423 */ /* 0x001fc80000000009 */
[----:B------:R-:W-:-:S04]  /*0720*/  FFMA R10, R6, R11, R6 ;  /* 0x0000000b060a7223 */ /* 0x000fc80000000006 */
[----:B------:R-:W-:-:S04]  /*0730*/  FFMA R5, R0, R10, RZ ;  /* 0x0000000a00057223 */ /* 0x000fc800000000ff */
[----:B------:R-:W-:-:S04]  /*0740*/  FFMA R6, R9, R5, R0 ;  /* 0x0000000509067223 */ /* 0x000fc80000000000 */
[----:B------:R-:W-:-:S04]  /*0750*/  FFMA R11, R10, R6, R5 ;  /* 0x000000060a0b7223 */ /* 0x000fc80000000005 */
[----:B------:R-:W-:-:S04]  /*0760*/  FFMA R6, R9, R11, R0 ;  /* 0x0000000b09067223 */ /* 0x000fc80000000000 */
[----:B------:R-:W-:-:S05]  /*0770*/  FFMA R5, R10, R6, R11 ;  /* 0x000000060a057223 */ /* 0x000fca000000000b */
[----:B------:R-:W-:-:S04]  /*0780*/  SHF.R.U32.HI R0, RZ, 0x17, R5 ;  /* 0x00000017ff007819 */ /* 0x000fc80000011605 */
[----:B------:R-:W-:-:S05]  /*0790*/  LOP3.LUT R0, R0, 0xff, RZ, 0xc0, !PT ;  /* 0x000000ff00007812 */ /* 0x000fca00078ec0ff */
[----:B------:R-:W-:-:S04]  /*07a0*/  IMAD.IADD R9, R0, 0x1, R4 ;  /* 0x0000000100097824 */ /* 0x000fc800078e0204 */
[----:B------:R-:W-:-:S05]  /*07b0*/  VIADD R0, R9, 0xffffffff ;  /* 0xffffffff09007836 */ /* 0x000fca0000000000 */
[----:B------:R-:W-:-:S13]  /*07c0*/  ISETP.GE.U32.AND P0, PT, R0, 0xfe, PT ;  /* 0x000000fe0000780c */ /* 0x000fda0003f06070 */
[----:B------:R-:W-:Y:S05]  /*07d0*/  @!P0 BRA `(.L_x_9) ;  /* 0x0000000000808947 */ /* 0x000fea0003800000 */
[----:B------:R-:W-:-:S13]  /*07e0*/  ISETP.GT.AND P0, PT, R9, 0xfe, PT ;  /* 0x000000fe0900780c */ /* 0x000fda0003f04270 */
[----:B------:R-:W-:Y:S05]  /*07f0*/  @P0 BRA `(.L_x_10) ;  /* 0x00000000006c0947 */ /* 0x000fea0003800000 */
[----:B------:R-:W-:-:S13]  /*0800*/  ISETP.GE.AND P0, PT, R9, 0x1, PT ;  /* 0x000000010900780c */ /* 0x000fda0003f06270 */
[----:B------:R-:W-:Y:S05]  /*0810*/  @P0 BRA `(.L_x_11) ;  /* 0x0000000000740947 */ /* 0x000fea0003800000 */
[----:B------:R-:W-:Y:S02]  /*0820*/  ISETP.GE.AND P0, PT, R9, -0x18, PT ;  /* 0xffffffe80900780c */ /* 0x000fe40003f06270 */
[----:B------:R-:W-:-:S11]  /*0830*/  LOP3.LUT R5, R5, 0x80000000, RZ, 0xc0, !PT ;  /* 0x8000000005057812 */ /* 0x000fd600078ec0ff */
[----:B------:R-:W-:Y:S05]  /*0840*/  @!P0 BRA `(.L_x_11) ;  /* 0x0000000000688947 */ /* 0x000fea0003800000 */
[CCC-:B------:R-:W-:Y:S01]  /*0850*/  FFMA.RZ R0, R10.reuse, R6.reuse, R11.reuse ;  /* 0x000000060a007223 */ /* 0x1c0fe2000000c00b */
[C---:B------:R-:W-:Y:S01]  /*0860*/  IADD3 R7, PT, PT, R9.reuse, 0x20, RZ ;  /* 0x0000002009077810 */ /* 0x040fe20007ffe0ff */
[-CC-:B------:R-:W-:Y:S01]  /*0870*/  FFMA.RM R3, R10, R6.reuse, R11.reuse ;  /* 0x000000060a037223 */ /* 0x180fe2000000400b */
[C---:B------:R-:W-:Y:S02]  /*0880*/  ISETP.NE.AND P2, PT, R9.reuse, RZ, PT ;  /* 0x000000ff0900720c */ /* 0x040fe40003f45270 */
[----:B------:R-:W-:Y:S01]  /*0890*/  LOP3.LUT R4, R0, 0x7fffff, RZ, 0xc0, !PT ;  /* 0x007fffff00047812 */ /* 0x000fe200078ec0ff */
[----:B------:R-:W-:Y:S01]  /*08a0*/  FFMA.RP R0, R10, R6, R11 ;  /* 0x000000060a007223 */ /* 0x000fe2000000800b */
[----:B------:R-:W-:Y:S01]  /*08b0*/  IMAD.MOV R6, RZ, RZ, -R9 ;  /* 0x000000ffff067224 */ /* 0x000fe200078e0a09 */
[----:B------:R-:W-:Y:S02]  /*08c0*/  ISETP.NE.AND P1, PT, R9, RZ, PT ;  /* 0x000000ff0900720c */ /* 0x000fe40003f25270 */
[----:B------:R-:W-:-:S02]  /*08d0*/  LOP3.LUT R4, R4, 0x800000, RZ, 0xfc, !PT ;  /* 0x0080000004047812 */ /* 0x000fc400078efcff */
[----:B------:R-:W-:Y:S02]  /*08e0*/  FSETP.NEU.FTZ.AND P0, PT, R0, R3, PT ;  /* 0x000000030000720b */ /* 0x000fe40003f1d000 */
[----:B------:R-:W-:Y:S02]  /*08f0*/  SHF.L.U32 R7, R4, R7, RZ ;  /* 0x0000000704077219 */ /* 0x000fe400000006ff */
[----:B------:R-:W-:Y:S02]  /*0900*/  SEL R3, R6, RZ, P2 ;  /* 0x000000ff06037207 */ /* 0x000fe40001000000 */
[----:B------:R-:W-:Y:S02]  /*0910*/  ISETP.NE.AND P1, PT, R7, RZ, P1 ;  /* 0x000000ff0700720c */ /* 0x000fe40000f25270 */
[----:B------:R-:W-:Y:S02]  /*0920*/  SHF.R.U32.HI R3, RZ, R3, R4 ;  /* 0x00000003ff037219 */ /* 0x000fe40000011604 */
[----:B------:R-:W-:-:S02]  /*0930*/  PLOP3.LUT P0, PT, P0, P1, PT, 0xf8, 0x8f ;  /* 0x00000000008f781c */ /* 0x000fc40000703f70 */
[----:B------:R-:W-:Y:S02]  /*0940*/  SHF.R.U32.HI R7, RZ, 0x1, R3 ;  /* 0x00000001ff077819 */ /* 0x000fe40000011603 */
[----:B------:R-:W-:-:S04]  /*0950*/  SEL R0, RZ, 0x1, !P0 ;  /* 0x00000001ff007807 */ /* 0x000fc80004000000 */
[----:B------:R-:W-:-:S04]  /*0960*/  LOP3.LUT R0, R0, 0x1, R7, 0xf8, !PT ;  /* 0x0000000100007812 */ /* 0x000fc800078ef807 */
[----:B------:R-:W-:-:S05]  /*0970*/  LOP3.LUT R0, R0, R3, RZ, 0xc0, !PT ;  /* 0x0000000300007212 */ /* 0x000fca00078ec0ff */
[----:B------:R-:W-:-:S05]  /*0980*/  IMAD.IADD R0, R7, 0x1, R0 ;  /* 0x0000000107007824 */ /* 0x000fca00078e0200 */
[----:B------:R-:W-:Y:S01]  /*0990*/  LOP3.LUT R5, R0, R5, RZ, 0xfc, !PT ;  /* 0x0000000500057212 */ /* 0x000fe200078efcff */
[----:B------:R-:W-:Y:S06]  /*09a0*/  BRA `(.L_x_11) ;  /* 0x0000000000107947 */ /* 0x000fec0003800000 */
.L_x_10:
[----:B------:R-:W-:-:S04]  /*09b0*/  LOP3.LUT R5, R5, 0x80000000, RZ, 0xc0, !PT ;  /* 0x8000000005057812 */ /* 0x000fc800078ec0ff */
[----:B------:R-:W-:Y:S01]  /*09c0*/  LOP3.LUT R5, R5, 0x7f800000, RZ, 0xfc, !PT ;  /* 0x7f80000005057812 */ /* 0x000fe200078efcff */
[----:B------:R-:W-:Y:S06]  /*09d0*/  BRA `(.L_x_11) ;  /* 0x0000000000047947 */ /* 0x000fec0003800000 */
.L_x_9:
[----:B------:R-:W-:-:S07]  /*09e0*/  IMAD R5, R4, 0x800000, R5 ;  /* 0x0080000004057824 */ /* 0x000fce00078e0205 */
.L_x_11:
[----:B------:R-:W-:Y:S05]  /*09f0*/  BSYNC.RECONVERGENT B2 ;  /* 0x0000000000027941 */ /* 0x000fea0003800200 */
.L_x_8:
[----:B------:R-:W-:Y:S05]  /*0a00*/  BRA `(.L_x_12) ;  /* 0x0000000000207947 */ /* 0x000fea0003800000 */
.L_x_7:
[----:B------:R-:W-:-:S04]  /*0a10*/  LOP3.LUT R5, R6, 0x80000000, R5, 0x48, !PT ;  /* 0x8000000006057812 */ /* 0x000fc800078e4805 */
[----:B------:R-:W-:Y:S01]  /*0a20*/  LOP3.LUT R5, R5, 0x7f800000, RZ, 0xfc, !PT ;  /* 0x7f80000005057812 */ /* 0x000fe200078efcff */
[----:B------:R-:W-:Y:S06]  /*0a30*/  BRA `(.L_x_12) ;  /* 0x0000000000147947 */ /* 0x000fec0003800000 */
.L_x_6:
[----:B------:R-:W-:Y:S01]  /*0a40*/  LOP3.LUT R5, R6, 0x80000000, R5, 0x48, !PT ;  /* 0x8000000006057812 */ /* 0x000fe200078e4805 */
[----:B------:R-:W-:Y:S06]  /*0a50*/  BRA `(.L_x_12) ;  /* 0x00000000000c7947 */ /* 0x000fec0003800000 */
.L_x_5:
[----:B------:R-:W0:Y:S01]  /*0a60*/  MUFU.RSQ R5, -QNAN ;  /* 0xffc0000000057908 */ /* 0x000e220000001400 */
[----:B------:R-:W-:Y:S05]  /*0a70*/  BRA `(.L_x_12) ;  /* 0x0000000000047947 */ /* 0x000fea0003800000 */
.L_x_4:
[----:B------:R-:W-:-:S07]  /*0a80*/  FADD.FTZ R5, R0, R3 ;  /* 0x0000000300057221 */ /* 0x000fce0000010000 */
.L_x_12:
[----:B------:R-:W-:Y:S05]  /*0a90*/  BSYNC.RECONVERGENT B1 ;  /* 0x0000000000017941 */ /* 0x000fea0003800200 */
.L_x_2:
[----:B0-----:R-:W-:Y:S01]  /*0aa0*/  MOV R6, R5 ;  /* 0x0000000500067202 */ /* 0x001fe20000000f00 */
[----:B------:R-:W-:Y:S02]  /*0ab0*/  IMAD.MOV.U32 R4, RZ, RZ, R8 ;  /* 0x000000ffff047224 */ /* 0x000fe400078e0008 */
[----:B------:R-:W-:-:S04]  /*0ac0*/  IMAD.MOV.U32 R5, RZ, RZ, 0x0 ;  /* 0x00000000ff057424 */ /* 0x000fc800078e00ff */
[----:B------:R-:W-:Y:S05]  /*0ad0*/  RET.REL.NODEC R4 `(default_function_kernel) ;  /* 0xfffffff404487950 */ /* 0x000fea0003c3ffff */
.L_x_13:
[----:B------:R-:W-:-:S00]  /*0ae0*/  BRA `(.L_x_13) ;  /* 0xfffffffc00fc7947 */ /* 0x000fc0000383ffff */
[----:B------:R-:W-:-:S00]  /*0af0*/  NOP ;  /* 0x0000000000007918 */ /* 0x000fc00000000000 */
        /* <DEDUP_REMOVED lines=8> */
.L_x_16:


//--------------------- .text.default_function_kernel_1 --------------------------
	.section	.text.default_function_kernel_1,"ax",@progbits
	.align	128
        .global         default_function_kernel_1
        .type           default_function_kernel_1,@function
        .size           default_function_kernel_1,(.L_x_18 - default_function_kernel_1)
        .other          default_function_kernel_1,@"STO_CUDA_ENTRY STV_DEFAULT"
default_function_kernel_1:
.text.default_function_kernel_1:
[----:B------:R-:W-:Y:S01]  /*0000*/  LDC R1, c[0x0][0x37c] ;  /* 0x0000df00ff017b82 */ /* 0x000fe20000000800 */
[----:B------:R-:W0:Y:S07]  /*0010*/  S2R R7, SR_TID.X ;  /* 0x0000000000077919 */ /* 0x000e2e0000002100 */
[----:B------:R-:W1:Y:S01]  /*0020*/  S2UR UR4, SR_CTAID.X ;  /* 0x00000000000479c3 */ /* 0x000e620000002500 */
[----:B------:R-:W2:Y:S07]  /*0030*/  LDCU.64 UR6, c[0x0][0x358] ;  /* 0x00006b00ff0677ac */ /* 0x000eae0008000a00 */
[----:B------:R-:W3:Y:S08]  /*0040*/  LDC.64 R2, c[0x0][0x388] ;  /* 0x0000e200ff027b82 */ /* 0x000ef00000000a00 */
[----:B------:R-:W4:Y:S01]  /*0050*/  LDC.64 R4, c[0x0][0x380] ;  /* 0x0000e000ff047b82 */ /* 0x000f220000000a00 */
[----:B-1----:R-:W-:-:S06]  /*0060*/  USHF.L.U32 UR4, UR4, 0x5, URZ ;  /* 0x0000000504047899 */ /* 0x002fcc00080006ff */
[----:B0-----:R-:W-:-:S05]  /*0070*/  LOP3.LUT R7, R7, UR4, RZ, 0xfc, !PT ;  /* 0x0000000407077c12 */ /* 0x001fca000f8efcff */
[----:B---3--:R-:W-:-:S06]  /*0080*/  IMAD.WIDE.U32 R2, R7, 0x4, R2 ;  /* 0x0000000407027825 */ /* 0x008fcc00078e0002 */
[----:B--2---:R-:W2:Y:S01]  /*0090*/  LDG.E.CONSTANT R2, desc[UR6][R2.64] ;  /* 0x0000000602027981 */ /* 0x004ea2000c1e9900 */
[----:B----4-:R-:W-:Y:S01]  /*00a0*/  IMAD.WIDE.U32 R4, R7, 0x4, R4 ;  /* 0x0000000407047825 */ /* 0x010fe200078e0004 */
[----:B--2---:R-:W0:Y:S04]  /*00b0*/  FRND.CEIL R9, R2 ;  /* 0x0000000200097307 */ /* 0x004e280000209000 */
[----:B0-----:R-:W-:Y:S01]  /*00c0*/  STG.E desc[UR6][R4.64], R9 ;  /* 0x0000000904007986 */ /* 0x001fe2000c101906 */
[----:B------:R-:W-:Y:S05]  /*00d0*/  EXIT ;  /* 0x000000000000794d */ /* 0x000fea0003800000 */
.L_x_14:
        /* <DEDUP_REMOVED lines=10> */
.L_x_18:


//--------------------- .text.default_function_kernel_2 --------------------------
	.section	.text.default_function_kernel_2,"ax",@progbits
	.align	128
        .global         default_function_kernel_2
        .type           default_function_kernel_2,@function
        .size           default_function_kernel_2,(.L_x_19 - default_function_kernel_2)
        .other          default_function_kernel_2,@"STO_CUDA_ENTRY STV_DEFAULT"
default_function_kernel_2:
.text.default_function_kernel_2:
[----:B------:R-:W-:Y:S01]  /*0000*/  LDC R1, c[0x0][0x37c] ;  /* 0x0000df00ff017b82 */ /* 0x000fe20000000800 */
[----:B------:R-:W0:Y:S07]  /*0010*/  S2R R5, SR_CTAID.X ;  /* 0x0000000000057919 */ /* 0x000e2e0000002500 */
[----:B------:R-:W1:Y:S01]  /*0020*/  LDC.64 R2, c[0x0][0x388] ;  /* 0x0000e200ff027b82 */ /* 0x000e620000000a00 */
[----:B------:R-:W2:Y:S01]  /*0030*/  LDCU.64 UR4, c[0x0][0x358] ;  /* 0x00006b00ff0477ac */ /* 0x000ea20008000a00 */
[----:B------:R-:W0:Y:S02]  /*0040*/  S2R R0, SR_TID.X ;  /* 0x0000000000007919 */ /* 0x000e240000002100 */
[----:B0-----:R-:W-:-:S04]  /*0050*/  IMAD R5, R5, 0x30, R0 ;  /* 0x0000003005057824 */ /* 0x001fc800078e0200 */
[----:B-1----:R-:W-:-:S05]  /*0060*/  IMAD.WIDE.U32 R2, R5, 0x4, R2 ;  /* 0x0000000405027825 */ /* 0x002fca00078e0002 */
[----:B--2---:R0:W2:Y:S01]  /*0070*/  LDG.E.CONSTANT R0, desc[UR4][R2.64] ;  /* 0x0000000402007981 */ /* 0x0040a2000c1e9900 */
[----:B------:R-:W-:Y:S01]  /*0080*/  HFMA2 R7, -RZ, RZ, 1.75, 0 ;  /* 0x3f000000ff077431 */ /* 0x000fe200000001ff */
[----:B0-----:R-:W-:-:S04]  /*0090*/  MOV R3, 0x3d10ecef ;  /* 0x3d10ecef00037802 */ /* 0x001fc80000000f00 */
[C---:B--2---:R-:W-:Y:S01]  /*00a0*/  FFMA R4, |R0|.reuse, -R7, 0.5 ;  /* 0x3f00000000047423 */ /* 0x044fe20000000a07 */
[C---:B------:R-:W-:Y:S02]  /*00b0*/  FSETP.NEU.AND P1, PT, |R0|.reuse, 1, PT ;  /* 0x3f8000000000780b */ /* 0x040fe40003f2d200 */
[----:B------:R-:W-:Y:S01]  /*00c0*/  FSETP.GT.AND P0, PT, |R0|, 0.56000000238418579102, PT ;  /* 0x3f0f5c290000780b */ /* 0x000fe20003f04200 */
[----:B------:R-:W0:Y:S02]  /*00d0*/  MUFU.RSQ R7, R4 ;  /* 0x0000000400077308 */ /* 0x000e240000001400 */
[----:B0-----:R-:W-:Y:S01]  /*00e0*/  FMUL R6, R4, R7 ;  /* 0x0000000704067220 */ /* 0x001fe20000400000 */
[----:B------:R-:W-:-:S04]  /*00f0*/  FMUL R7, R7, -0.5 ;  /* 0xbf00000007077820 */ /* 0x000fc80000400000 */
[----:B------:R-:W-:-:S04]  /*0100*/  FFMA R7, R6, R7, 0.5 ;  /* 0x3f00000006077423 */ /* 0x000fc80000000007 */
[----:B------:R-:W-:-:S05]  /*0110*/  FFMA R7, R6, R7, R6 ;  /* 0x0000000706077223 */ /* 0x000fca0000000006 */
[----:B------:R-:W-:Y:S02]  /*0120*/  FSEL R7, R7, RZ, P1 ;  /* 0x000000ff07077208 */ /* 0x000fe40000800000 */
[----:B------:R-:W-:Y:S02]  /*0130*/  FSETP.GT.AND P1, PT, R0, 0.56000000238418579102, PT ;  /* 0x3f0f5c290000780b */ /* 0x000fe40003f24000 */
[----:B------:R-:W-:-:S04]  /*0140*/  FSEL R7, R7, |R0|, P0 ;  /* 0x4000000007077208 */ /* 0x000fc80000000000 */
[----:B------:R-:W-:-:S05]  /*0150*/  LOP3.LUT R7, R7, 0x80000000, R0, 0xb8, !PT ;  /* 0x8000000007077812 */ /* 0x000fca00078eb800 */
[----:B------:R-:W-:-:S04]  /*0160*/  FMUL R4, R7, R7 ;  /* 0x0000000707047220 */ /* 0x000fc80000400000 */
[----:B------:R-:W-:-:S04]  /*0170*/  FFMA R3, R4, R3, 0.016980519518256187439 ;  /* 0x3c8b1abb04037423 */ /* 0x000fc80000000003 */
[----:B------:R-:W-:-:S04]  /*0180*/  FFMA R3, R4, R3, 0.030762933194637298584 ;  /* 0x3cfc028c04037423 */ /* 0x000fc80000000003 */
[----:B------:R-:W-:-:S04]  /*0190*/  FFMA R3, R4, R3, 0.044709417968988418579 ;  /* 0x3d37213904037423 */ /* 0x000fc80000000003 */
[C---:B------:R-:W-:Y:S02]  /*01a0*/  FFMA R9, R4.reuse, R3, 0.074989043176174163818 ;  /* 0x3d9993db04097423 */ /* 0x040fe40000000003 */
[----:B------:R-:W0:Y:S02]  /*01b0*/  LDC.64 R2, c[0x0][0x380] ;  /* 0x0000e000ff027b82 */ /* 0x000e240000000a00 */
[----:B------:R-:W-:-:S04]  /*01c0*/  FFMA R9, R4, R9, 0.16666707396507263184 ;  /* 0x3e2aaac604097423 */ /* 0x000fc80000000009 */
[----:B------:R-:W-:Y:S01]  /*01d0*/  FMUL R4, R4, R9 ;  /* 0x0000000904047220 */ /* 0x000fe20000400000 */
[----:B------:R-:W-:-:S03]  /*01e0*/  HFMA2 R9, -RZ, RZ, 1.9599609375, 20144 ;  /* 0x3fd774ebff097431 */ /* 0x000fc600000001ff */
[----:B------:R-:W-:-:S05]  /*01f0*/  FFMA R7, R7, R4, R7 ;  /* 0x0000000407077223 */ /* 0x000fca0000000007 */
[----:B------:R-:W-:-:S05]  /*0200*/  FSEL R0, R7, -R7, P0 ;  /* 0x8000000707007208 */ /* 0x000fca0000000000 */
[----:B------:R-:W-:Y:S01]  /*0210*/  @!P1 FFMA R7, R9, 0.93318945169448852539, R0 ;  /* 0x3f6ee58109079823 */ /* 0x000fe20000000000 */
[----:B0-----:R-:W-:-:S04]  /*0220*/  IMAD.WIDE.U32 R2, R5, 0x4, R2 ;  /* 0x0000000405027825 */ /* 0x001fc800078e0002 */
[----:B------:R-:W-:-:S05]  /*0230*/  @P0 FADD R7, R7, R7 ;  /* 0x0000000707070221 */ /* 0x000fca0000000000 */
[----:B------:R-:W-:Y:S01]  /*0240*/  STG.E desc[UR4][R2.64], R7 ;  /* 0x0000000702007986 */ /* 0x000fe2000c101904 */
[----:B------:R-:W-:Y:S05]  /*0250*/  EXIT ;  /* 0x000000000000794d */ /* 0x000fea0003800000 */
.L_x_15:
        /* <DEDUP_REMOVED lines=10> */
.L_x_19:


//--------------------- .nv.shared.reserved.0     --------------------------
	.section	.nv.shared.reserved.0,"aw",@nobits
	.weak		__nv_reservedSMEM_offset_0_alias
	.size		__nv_reservedSMEM_offset_0_alias, 0, 64
	.other		__nv_reservedSMEM_offset_0_alias,@"STO_CUDA_RESERVED_SHARED STV_DEFAULT"
__nv_reservedSMEM_offset_0_alias:
	.zero		0
	.zero		64


//--------------------- .nv.constant0.default_function_kernel --------------------------
	.section	.nv.constant0.default_function_kernel,"a",@progbits
	.sectionflags	@""
	.align	4
.nv.constant0.default_function_kernel:
	.zero		912


//--------------------- .nv.constant0.default_function_kernel_1 --------------------------
	.section	.nv.constant0.default_function_kernel_1,"a",@progbits
	.sectionflags	@""
	.align	4
.nv.constant0.default_function_kernel_1:
	.zero		912


//--------------------- .nv.constant0.default_function_kernel_2 --------------------------
	.section	.nv.constant0.default_function_kernel_2,"a",@progbits
	.sectionflags	@""
	.align	4
.nv.constant0.default_function_kernel_2:
	.zero		912


//--------------------- SYMBOLS --------------------------

	.type		.nv.reservedSmem.offset0,@object
	.size		.nv.reservedSmem.offset0,0x4
